	.headerflags	@"EF_CUDA_TEXMODE_UNIFIED EF_CUDA_64BIT_ADDRESS EF_CUDA_ACCELERATORS EF_CUDA_SM90 EF_CUDA_VIRTUAL_SM(EF_CUDA_SM90)"
	.elftype	@"ET_EXEC"


//--------------------- .nv.info                  --------------------------
	.section	.nv.info,"",@"SHT_CUDA_INFO"
	.align	4


	//----- nvinfo : EIATTR_REGCOUNT
	.align		4
        /*0000*/ 	.byte	0x04, 0x2f
        /*0002*/ 	.short	(.L_1 - .L_0)
	.align		4
.L_0:
        /*0004*/ 	.word	index@(triton_poi_fused_convolution_44)
        /*0008*/ 	.word	0x0000000c


	//----- nvinfo : EIATTR_MIN_STACK_SIZE
	.align		4
.L_1:
        /*000c*/ 	.byte	0x04, 0x12
        /*000e*/ 	.short	(.L_3 - .L_2)
	.align		4
.L_2:
        /*0010*/ 	.word	index@(triton_poi_fused_convolution_44)
        /*0014*/ 	.word	0x00000000


	//----- nvinfo : EIATTR_FRAME_SIZE
	.align		4
.L_3:
        /*0018*/ 	.byte	0x04, 0x11
        /*001a*/ 	.short	(.L_5 - .L_4)
	.align		4
.L_4:
        /*001c*/ 	.word	index@(triton_poi_fused_convolution_44)
        /*0020*/ 	.word	0x00000000


	//----- nvinfo : EIATTR_MIN_STACK_SIZE
	.align		4
.L_5:
        /*0024*/ 	.byte	0x04, 0x12
        /*0026*/ 	.short	(.L_7 - .L_6)
	.align		4
.L_6:
        /*0028*/ 	.word	index@(triton_poi_fused_convolution_44)
        /*002c*/ 	.word	0x00000000
.L_7:


//--------------------- .nv.info.triton_poi_fused_convolution_44 --------------------------
	.section	.nv.info.triton_poi_fused_convolution_44,"",@"SHT_CUDA_INFO"
	.sectionflags	@""
	.align	4


	//----- nvinfo : EIATTR_CUDA_API_VERSION
	.align		4
        /*0000*/ 	.byte	0x04, 0x37
        /*0002*/ 	.short	(.L_9 - .L_8)
.L_8:
        /*0004*/ 	.word	0x0000007c


	//----- nvinfo : EIATTR_KPARAM_INFO
	.align		4
.L_9:
        /*0008*/ 	.byte	0x04, 0x17
        /*000a*/ 	.short	(.L_11 - .L_10)
.L_10:
        /*000c*/ 	.word	0x00000000
        /*0010*/ 	.short	0x0002
        /*0012*/ 	.short	0x0010
        /*0014*/ 	.byte	0x00, 0xf0, 0x11, 0x00


	//----- nvinfo : EIATTR_KPARAM_INFO
	.align		4
.L_11:
        /*0018*/ 	.byte	0x04, 0x17
        /*001a*/ 	.short	(.L_13 - .L_12)
.L_12:
        /*001c*/ 	.word	0x00000000
        /*0020*/ 	.short	0x0001
        /*0022*/ 	.short	0x0008
        /*0024*/ 	.byte	0x00, 0xf4, 0x21, 0x00


	//----- nvinfo : EIATTR_KPARAM_INFO
	.align		4
.L_13:
        /*0028*/ 	.byte	0x04, 0x17
        /*002a*/ 	.short	(.L_15 - .L_14)
.L_14:
        /*002c*/ 	.word	0x00000000
        /*0030*/ 	.short	0x0000
        /*0032*/ 	.short	0x0000
        /*0034*/ 	.byte	0x00, 0xf4, 0x21, 0x00


	//----- nvinfo : EIATTR_SPARSE_MMA_MASK
	.align		4
.L_15:
        /*0038*/ 	.byte	0x03, 0x50
        /*003a*/ 	.short	0x0000


	//----- nvinfo : EIATTR_MAXREG_COUNT
	.align		4
        /*003c*/ 	.byte	0x03, 0x1b
        /*003e*/ 	.short	0x00ff


	//----- nvinfo : EIATTR_EXIT_INSTR_OFFSETS
	.align		4
        /*0040*/ 	.byte	0x04, 0x1c
        /*0042*/ 	.short	(.L_17 - .L_16)


	//   ....[0]....
.L_16:
        /*0044*/ 	.word	0x00000150


	//   ....[1]....
        /*0048*/ 	.word	0x00000170


	//----- nvinfo : EIATTR_REQNTID
	.align		4
.L_17:
        /*004c*/ 	.byte	0x04, 0x10
        /*004e*/ 	.short	(.L_19 - .L_18)
.L_18:
        /*0050*/ 	.word	0x00000080
        /*0054*/ 	.word	0x00000001
        /*0058*/ 	.word	0x00000001


	//----- nvinfo : EIATTR_CBANK_PARAM_SIZE
	.align		4
.L_19:
        /*005c*/ 	.byte	0x03, 0x19
        /*005e*/ 	.short	0x0014


	//----- nvinfo : EIATTR_PARAM_CBANK
	.align		4
        /*0060*/ 	.byte	0x04, 0x0a
        /*0062*/ 	.short	(.L_21 - .L_20)
	.align		4
.L_20:
        /*0064*/ 	.word	index@(.nv.constant0.triton_poi_fused_convolution_44)
        /*0068*/ 	.short	0x0210
        /*006a*/ 	.short	0x0014


	//----- nvinfo : EIATTR_SW_WAR
	.align		4
.L_21:
        /*006c*/ 	.byte	0x04, 0x36
        /*006e*/ 	.short	(.L_23 - .L_22)
.L_22:
        /*0070*/ 	.word	0x00000008
.L_23:


//--------------------- .nv.callgraph             --------------------------
	.section	.nv.callgraph,"",@"SHT_CUDA_CALLGRAPH"
	.align	4
	.sectionentsize	8
	.align		4
        /*0000*/ 	.word	0x00000000
	.align		4
        /*0004*/ 	.word	0xffffffff
	.align		4
        /*0008*/ 	.word	0x00000000
	.align		4
        /*000c*/ 	.word	0xfffffffe
	.align		4
        /*0010*/ 	.word	0x00000000
	.align		4
        /*0014*/ 	.word	0xfffffffd
	.align		4
        /*0018*/ 	.word	0x00000000
	.align		4
        /*001c*/ 	.word	0xfffffffc


//--------------------- .text.triton_poi_fused_convolution_44 --------------------------
	.section	.text.triton_poi_fused_convolution_44,"ax",@progbits
	.align	128
        .global         triton_poi_fused_convolution_44
        .type           triton_poi_fused_convolution_44,@function
        .size           triton_poi_fused_convolution_44,(.L_x_1 - triton_poi_fused_convolution_44)
        .other          triton_poi_fused_convolution_44,@"STO_CUDA_ENTRY STV_DEFAULT"
triton_poi_fused_convolution_44:
.text.triton_poi_fused_convolution_44:
[----:B------:R-:W0:Y:S02]  /*0000*/  LDC R1, c[0x0][0x28] ;  /* 0x00000a00ff017b82 */ /* 0x000e240000000800 */
[----:B------:R-:W1:Y:S01]  /*0010*/  S2R R0, SR_TID.X ;  /* 0x0000000000007919 */ /* 0x000e620000002100 */
[----:B------:R-:W2:Y:S01]  /*0020*/  LDC.64 R2, c[0x0][0x210] ;  /* 0x00008400ff027b82 */ /* 0x000ea20000000a00 */
[----:B------:R-:W-:Y:S01]  /*0030*/  ULDC.64 UR4, c[0x0][0x208] ;  /* 0x0000820000047ab9 */ /* 0x000fe20000000a00 */
[----:B------:R-:W3:Y:S06]  /*0040*/  S2R R7, SR_CTAID.X ;  /* 0x0000000000077919 */ /* 0x000eec0000002500 */
[----:B------:R-:W4:Y:S01]  /*0050*/  LDC.64 R4, c[0x0][0x218] ;  /* 0x00008600ff047b82 */ /* 0x000f220000000a00 */
[----:B-1----:R-:W-:-:S02]  /*0060*/  LOP3.LUT R0, R0, 0x7f, RZ, 0xc0, !PT ;  /* 0x0000007f00007812 */ /* 0x002fc400078ec0ff */
[----:B---3--:R-:W-:-:S03]  /*0070*/  SHF.R.S32.HI R6, RZ, 0x18, R7 ;  /* 0x00000018ff067819 */ /* 0x008fc60000011407 */
[----:B------:R-:W-:Y:S01]  /*0080*/  IMAD R7, R7, 0x80, R0 ;  /* 0x0000008007077824 */ /* 0x000fe200078e0200 */
[----:B------:R-:W-:-:S03]  /*0090*/  SGXT R0, R6, 0x1 ;  /* 0x000000010600781a */ /* 0x000fc60000000200 */
[C---:B--2---:R-:W-:Y:S01]  /*00a0*/  IMAD.WIDE R2, R7.reuse, 0x4, R2 ;  /* 0x0000000407027825 */ /* 0x044fe200078e0202 */
[----:B------:R-:W-:Y:S02]  /*00b0*/  ISETP.GE.AND P0, PT, R7, 0xc80, PT ;  /* 0x00000c800700780c */ /* 0x000fe40003f06270 */
[----:B------:R-:W-:-:S04]  /*00c0*/  LEA.HI R0, R0, R7, RZ, 0x5 ;  /* 0x0000000700007211 */ /* 0x000fc800078f28ff */
[----:B------:R-:W-:-:S05]  /*00d0*/  LOP3.LUT R0, R0, 0xffffffe0, RZ, 0xc0, !PT ;  /* 0xffffffe000007812 */ /* 0x000fca00078ec0ff */
[----:B------:R-:W-:Y:S01]  /*00e0*/  IMAD.IADD R9, R7, 0x1, -R0 ;  /* 0x0000000107097824 */ /* 0x000fe200078e0a00 */
[----:B------:R-:W-:Y:S01]  /*00f0*/  HFMA2.MMA R0, -RZ, RZ, 0, 0 ;  /* 0x00000000ff007435 */ /* 0x000fe200000001ff */
[----:B------:R-:W-:Y:S02]  /*0100*/  IMAD.MOV.U32 R7, RZ, RZ, RZ ;  /* 0x000000ffff077224 */ /* 0x000fe400078e00ff */
[----:B----4-:R-:W-:-:S05]  /*0110*/  IMAD.WIDE R4, R9, 0x4, R4 ;  /* 0x0000000409047825 */ /* 0x010fca00078e0204 */
[----:B------:R-:W2:Y:S04]  /*0120*/  @!P0 LDG.E.EL R7, desc[UR4][R4.64] ;  /* 0x0000000404078981 */ /* 0x000ea8000c2e1900 */
[----:B------:R-:W2:Y:S02]  /*0130*/  @!P0 LDG.E R0, desc[UR4][R2.64] ;  /* 0x0000000402008981 */ /* 0x000ea4000c1e1900 */
[----:B--2---:R-:W-:Y:S01]  /*0140*/  FADD R7, R7, R0 ;  /* 0x0000000007077221 */ /* 0x004fe20000000000 */
[----:B------:R-:W-:Y:S06]  /*0150*/  @P0 EXIT ;  /* 0x000000000000094d */ /* 0x000fec0003800000 */
[----:B------:R-:W-:Y:S01]  /*0160*/  STG.E desc[UR4][R2.64], R7 ;  /* 0x0000000702007986 */ /* 0x000fe2000c101904 */
[----:B------:R-:W-:Y:S05]  /*0170*/  EXIT ;  /* 0x000000000000794d */ /* 0x000fea0003800000 */
.L_x_0:
[----:B------:R-:W-:-:S00]  /*0180*/  BRA `(.L_x_0) ;  /* 0xfffffffc00fc7947 */ /* 0x000fc0000383ffff */
[----:B------:R-:W-:-:S00]  /*0190*/  NOP ;  /* 0x0000000000007918 */ /* 0x000fc00000000000 */
        /* <DEDUP_REMOVED lines=14> */
.L_x_1:


//--------------------- .nv.constant0.triton_poi_fused_convolution_44 --------------------------
	.section	.nv.constant0.triton_poi_fused_convolution_44,"a",@progbits
	.sectionflags	@""
	.align	4
.nv.constant0.triton_poi_fused_convolution_44:
	.zero		548
